//
// Generated by NVIDIA NVVM Compiler
//
// Compiler Build ID: CL-36424714
// Cuda compilation tools, release 13.0, V13.0.88
// Based on NVVM 20.0.0
//

.version 9.0
.target sm_100
.address_size 64

	// .globl	_Z6conv1dPiS_i
.global .align 4 .b8 precalc_xorwow_matrix[102400];
.global .align 4 .b8 precalc_xorwow_offset_matrix[102400];
.global .align 4 .b8 mrg32k3aM1[2304];
.global .align 4 .b8 mrg32k3aM2[2304];
.global .align 4 .b8 mrg32k3aM1SubSeq[2016];
.global .align 4 .b8 mrg32k3aM2SubSeq[2016];
.global .align 4 .b8 mrg32k3aM1Seq[2304];
.global .align 4 .b8 mrg32k3aM2Seq[2304];
.const .align 8 .b8 __cr_lgamma_table[72];
.const .align 4 .b8 kernel[80];
.extern .shared .align 16 .b8 s_input[];

.visible .entry _Z6conv1dPiS_i(
	.param .u64 .ptr .align 1 _Z6conv1dPiS_i_param_0,
	.param .u64 .ptr .align 1 _Z6conv1dPiS_i_param_1,
	.param .u32 _Z6conv1dPiS_i_param_2
)
{
	.reg .pred 	%p<2>;
	.reg .b32 	%r<72>;
	.reg .b64 	%rd<11>;

	ld.param.u64 	%rd3, [_Z6conv1dPiS_i_param_0];
	ld.param.u64 	%rd2, [_Z6conv1dPiS_i_param_1];
	cvta.to.global.u64 	%rd4, %rd3;
	mov.u32 	%r4, %ctaid.x;
	mov.u32 	%r1, %ntid.x;
	mov.u32 	%r5, %tid.x;
	mad.lo.s32 	%r2, %r4, %r1, %r5;
	mul.wide.s32 	%rd5, %r2, 4;
	add.s64 	%rd1, %rd4, %rd5;
	ld.global.u32 	%r6, [%rd1];
	shl.b32 	%r7, %r5, 2;
	mov.u32 	%r8, s_input;
	add.s32 	%r3, %r8, %r7;
	st.shared.u32 	[%r3], %r6;
	setp.gt.u32 	%p1, %r5, 19;
	@%p1 bra 	$L__BB0_2;
	shl.b32 	%r9, %r1, 2;
	cvt.u64.u32 	%rd6, %r9;
	add.s64 	%rd7, %rd1, %rd6;
	ld.global.u32 	%r10, [%rd7];
	add.s32 	%r11, %r3, %r9;
	st.shared.u32 	[%r11], %r10;
$L__BB0_2:
	bar.sync 	0;
	ld.shared.u32 	%r12, [%r3];
	ld.const.u32 	%r13, [kernel];
	mul.lo.s32 	%r14, %r13, %r12;
	ld.shared.u32 	%r15, [%r3+4];
	ld.const.u32 	%r16, [kernel+4];
	mad.lo.s32 	%r17, %r16, %r15, %r14;
	ld.shared.u32 	%r18, [%r3+8];
	ld.const.u32 	%r19, [kernel+8];
	mad.lo.s32 	%r20, %r19, %r18, %r17;
	ld.shared.u32 	%r21, [%r3+12];
	ld.const.u32 	%r22, [kernel+12];
	mad.lo.s32 	%r23, %r22, %r21, %r20;
	ld.shared.u32 	%r24, [%r3+16];
	ld.const.u32 	%r25, [kernel+16];
	mad.lo.s32 	%r26, %r25, %r24, %r23;
	ld.shared.u32 	%r27, [%r3+20];
	ld.const.u32 	%r28, [kernel+20];
	mad.lo.s32 	%r29, %r28, %r27, %r26;
	ld.shared.u32 	%r30, [%r3+24];
	ld.const.u32 	%r31, [kernel+24];
	mad.lo.s32 	%r32, %r31, %r30, %r29;
	ld.shared.u32 	%r33, [%r3+28];
	ld.const.u32 	%r34, [kernel+28];
	mad.lo.s32 	%r35, %r34, %r33, %r32;
	ld.shared.u32 	%r36, [%r3+32];
	ld.const.u32 	%r37, [kernel+32];
	mad.lo.s32 	%r38, %r37, %r36, %r35;
	ld.shared.u32 	%r39, [%r3+36];
	ld.const.u32 	%r40, [kernel+36];
	mad.lo.s32 	%r41, %r40, %r39, %r38;
	ld.shared.u32 	%r42, [%r3+40];
	ld.const.u32 	%r43, [kernel+40];
	mad.lo.s32 	%r44, %r43, %r42, %r41;
	ld.shared.u32 	%r45, [%r3+44];
	ld.const.u32 	%r46, [kernel+44];
	mad.lo.s32 	%r47, %r46, %r45, %r44;
	ld.shared.u32 	%r48, [%r3+48];
	ld.const.u32 	%r49, [kernel+48];
	mad.lo.s32 	%r50, %r49, %r48, %r47;
	ld.shared.u32 	%r51, [%r3+52];
	ld.const.u32 	%r52, [kernel+52];
	mad.lo.s32 	%r53, %r52, %r51, %r50;
	ld.shared.u32 	%r54, [%r3+56];
	ld.const.u32 	%r55, [kernel+56];
	mad.lo.s32 	%r56, %r55, %r54, %r53;
	ld.shared.u32 	%r57, [%r3+60];
	ld.const.u32 	%r58, [kernel+60];
	mad.lo.s32 	%r59, %r58, %r57, %r56;
	ld.shared.u32 	%r60, [%r3+64];
	ld.const.u32 	%r61, [kernel+64];
	mad.lo.s32 	%r62, %r61, %r60, %r59;
	ld.shared.u32 	%r63, [%r3+68];
	ld.const.u32 	%r64, [kernel+68];
	mad.lo.s32 	%r65, %r64, %r63, %r62;
	ld.shared.u32 	%r66, [%r3+72];
	ld.const.u32 	%r67, [kernel+72];
	mad.lo.s32 	%r68, %r67, %r66, %r65;
	ld.shared.u32 	%r69, [%r3+76];
	ld.const.u32 	%r70, [kernel+76];
	mad.lo.s32 	%r71, %r70, %r69, %r68;
	cvta.to.global.u64 	%rd8, %rd2;
	add.s64 	%rd10, %rd8, %rd5;
	st.global.u32 	[%rd10], %r71;
	ret;

}


// ===== COMPILED SASS (sm_100) =====

	.target	sm_100

	.elftype	@"ET_EXEC"


//--------------------- .note.nv.tkinfo           --------------------------
	.section	.note.nv.tkinfo,"",@"SHT_NOTE"
	.sectionflags	@"SHF_NOTE_NV_TKINFO"
	.tkinfo
        /*0018*/ 	.word	0x00000002
        /*0030*/ 	.string	""
        /*0030*/ 	.string	"ptxas"
        /*0030*/ 	.string	"Cuda compilation tools, release 13.0, V13.0.88"
        /*0030*/ 	.string	"Build cuda_13.0.r13.0/compiler.36424714_0"
        /*0030*/ 	.string	"-arch sm_100 -m 64 "



//--------------------- .note.nv.cuinfo           --------------------------
	.section	.note.nv.cuinfo,"",@"SHT_NOTE"
	.sectionflags	@"SHF_NOTE_NV_CUINFO"
        /*0018*/ 	.short	0x0002
        /*001a*/ 	.short	0x0064
        /*001c*/ 	.short	0x0082
	.zero		2


//--------------------- .nv.info                  --------------------------
	.section	.nv.info,"",@"SHT_CUDA_INFO"
	.align	4


	//----- nvinfo : EIATTR_REGCOUNT
	.align		4
        /*0000*/ 	.byte	0x04, 0x2f
        /*0002*/ 	.short	(.L_11 - .L_10)
	.align		4
.L_10:
        /*0004*/ 	.word	index@(_Z6conv1dPiS_i)
        /*0008*/ 	.word	0x00000017


	//----- nvinfo : EIATTR_FRAME_SIZE
	.align		4
.L_11:
        /*000c*/ 	.byte	0x04, 0x11
        /*000e*/ 	.short	(.L_13 - .L_12)
	.align		4
.L_12:
        /*0010*/ 	.word	index@(_Z6conv1dPiS_i)
        /*0014*/ 	.word	0x00000000


	//----- nvinfo : EIATTR_MIN_STACK_SIZE
	.align		4
.L_13:
        /*0018*/ 	.byte	0x04, 0x12
        /*001a*/ 	.short	(.L_15 - .L_14)
	.align		4
.L_14:
        /*001c*/ 	.word	index@(_Z6conv1dPiS_i)
        /*0020*/ 	.word	0x00000000
.L_15:


//--------------------- .nv.compat                --------------------------
	.section	.nv.compat,"",@"SHT_CUDA_COMPAT_INFO"
	.align	4
        /*0000*/ 	.byte	0x02, 0x09, 0x00, 0x00, 0x02, 0x02, 0x01, 0x00, 0x02, 0x05, 0x05, 0x00, 0x03, 0x07, 0x01, 0x01
        /*0010*/ 	.byte	0x02, 0x03, 0x00, 0x00, 0x02, 0x06, 0x01, 0x00, 0x04, 0x0b, 0x08, 0x00, 0x09, 0x00, 0x00, 0x00
        /*0020*/ 	.byte	0x00, 0x00, 0x00, 0x00


//--------------------- .nv.info._Z6conv1dPiS_i   --------------------------
	.section	.nv.info._Z6conv1dPiS_i,"",@"SHT_CUDA_INFO"
	.sectionflags	@""
	.align	4


	//----- nvinfo : EIATTR_CUDA_API_VERSION
	.align		4
        /*0000*/ 	.byte	0x04, 0x37
        /*0002*/ 	.short	(.L_17 - .L_16)
.L_16:
        /*0004*/ 	.word	0x00000082


	//----- nvinfo : EIATTR_KPARAM_INFO
	.align		4
.L_17:
        /*0008*/ 	.byte	0x04, 0x17
        /*000a*/ 	.short	(.L_19 - .L_18)
.L_18:
        /*000c*/ 	.word	0x00000000
        /*0010*/ 	.short	0x0002
        /*0012*/ 	.short	0x0010
        /*0014*/ 	.byte	0x00, 0xf0, 0x11, 0x00


	//----- nvinfo : EIATTR_KPARAM_INFO
	.align		4
.L_19:
        /*0018*/ 	.byte	0x04, 0x17
        /*001a*/ 	.short	(.L_21 - .L_20)
.L_20:
        /*001c*/ 	.word	0x00000000
        /*0020*/ 	.short	0x0001
        /*0022*/ 	.short	0x0008
        /*0024*/ 	.byte	0x00, 0xf5, 0x21, 0x00


	//----- nvinfo : EIATTR_KPARAM_INFO
	.align		4
.L_21:
        /*0028*/ 	.byte	0x04, 0x17
        /*002a*/ 	.short	(.L_23 - .L_22)
.L_22:
        /*002c*/ 	.word	0x00000000
        /*0030*/ 	.short	0x0000
        /*0032*/ 	.short	0x0000
        /*0034*/ 	.byte	0x00, 0xf5, 0x21, 0x00


	//----- nvinfo : EIATTR_SPARSE_MMA_MASK
	.align		4
.L_23:
        /*0038*/ 	.byte	0x03, 0x50
        /*003a*/ 	.short	0x0000


	//----- nvinfo : EIATTR_MAXREG_COUNT
	.align		4
        /*003c*/ 	.byte	0x03, 0x1b
        /*003e*/ 	.short	0x00ff


	//----- nvinfo : EIATTR_NUM_BARRIERS
	.align		4
        /*0040*/ 	.byte	0x02, 0x4c
        /*0042*/ 	.byte	0x01
	.zero		1


	//----- nvinfo : EIATTR_MERCURY_ISA_VERSION
	.align		4
        /*0044*/ 	.byte	0x03, 0x5f
        /*0046*/ 	.short	0x0101


	//----- nvinfo : EIATTR_VRC_CTA_INIT_COUNT
	.align		4
        /*0048*/ 	.byte	0x02, 0x4a
	.zero		1
	.zero		1


	//----- nvinfo : EIATTR_EXIT_INSTR_OFFSETS
	.align		4
        /*004c*/ 	.byte	0x04, 0x1c
        /*004e*/ 	.short	(.L_25 - .L_24)


	//   ....[0]....
.L_24:
        /*0050*/ 	.word	0x00000470


	//----- nvinfo : EIATTR_CBANK_PARAM_SIZE
	.align		4
.L_25:
        /*0054*/ 	.byte	0x03, 0x19
        /*0056*/ 	.short	0x0014


	//----- nvinfo : EIATTR_PARAM_CBANK
	.align		4
        /*0058*/ 	.byte	0x04, 0x0a
        /*005a*/ 	.short	(.L_27 - .L_26)
	.align		4
.L_26:
        /*005c*/ 	.word	index@(.nv.constant0._Z6conv1dPiS_i)
        /*0060*/ 	.short	0x0380
        /*0062*/ 	.short	0x0014


	//----- nvinfo : EIATTR_SW_WAR
	.align		4
.L_27:
        /*0064*/ 	.byte	0x04, 0x36
        /*0066*/ 	.short	(.L_29 - .L_28)
.L_28:
        /*0068*/ 	.word	0x00000008
.L_29:


//--------------------- .nv.callgraph             --------------------------
	.section	.nv.callgraph,"",@"SHT_CUDA_CALLGRAPH"
	.align	4
	.sectionentsize	8
	.align		4
        /*0000*/ 	.word	0x00000000
	.align		4
        /*0004*/ 	.word	0xffffffff
	.align		4
        /*0008*/ 	.word	0x00000000
	.align		4
        /*000c*/ 	.word	0xfffffffe
	.align		4
        /*0010*/ 	.word	0x00000000
	.align		4
        /*0014*/ 	.word	0xfffffffd
	.align		4
        /*0018*/ 	.word	0x00000000
	.align		4
        /*001c*/ 	.word	0xfffffffc


//--------------------- .nv.constant4             --------------------------
	.section	.nv.constant4,"a",@progbits
	.align	8
	.align		8
.nv.constant4:
        /*0000*/ 	.dword	precalc_xorwow_matrix
	.align		8
        /*0008*/ 	.dword	precalc_xorwow_offset_matrix
	.align		8
        /*0010*/ 	.dword	mrg32k3aM1
	.align		8
        /*0018*/ 	.dword	mrg32k3aM2
	.align		8
        /*0020*/ 	.dword	mrg32k3aM1SubSeq
	.align		8
        /*0028*/ 	.dword	mrg32k3aM2SubSeq
	.align		8
        /*0030*/ 	.dword	mrg32k3aM1Seq
	.align		8
        /*0038*/ 	.dword	mrg32k3aM2Seq


//--------------------- .nv.constant3             --------------------------
	.section	.nv.constant3,"a",@progbits
	.align	8
.nv.constant3:
	.type		__cr_lgamma_table,@object
	.size		__cr_lgamma_table,(kernel - __cr_lgamma_table)
__cr_lgamma_table:
        /*0000*/ 	.byte	0x00, 0x00, 0x00, 0x00, 0x00, 0x00, 0x00, 0x00, 0x00, 0x00, 0x00, 0x00, 0x00, 0x00, 0x00, 0x00
        /*0010*/ 	.byte	0xef, 0x39, 0xfa, 0xfe, 0x42, 0x2e, 0xe6, 0x3f, 0x02, 0x20, 0x2a, 0xfa, 0x0b, 0xab, 0xfc, 0x3f
        /*0020*/ 	.byte	0xf9, 0x2c, 0x92, 0x7c, 0xa7, 0x6c, 0x09, 0x40, 0xc9, 0x79, 0x44, 0x3c, 0x64, 0x26, 0x13, 0x40
        /*0030*/ 	.byte	0xca, 0x01, 0xcf, 0x3a, 0x27, 0x51, 0x1a, 0x40, 0x30, 0xcc, 0x2d, 0xf3, 0xe1, 0x0c, 0x21, 0x40
        /*0040*/ 	.byte	0x0d, 0xb7, 0xfc, 0x82, 0x8e, 0x35, 0x25, 0x40
	.type		kernel,@object
	.size		kernel,(.L_9 - kernel)
kernel:
	.zero		80
.L_9:


//--------------------- .text._Z6conv1dPiS_i      --------------------------
	.section	.text._Z6conv1dPiS_i,"ax",@progbits
	.align	128
        .global         _Z6conv1dPiS_i
        .type           _Z6conv1dPiS_i,@function
        .size           _Z6conv1dPiS_i,(.L_x_1 - _Z6conv1dPiS_i)
        .other          _Z6conv1dPiS_i,@"STO_CUDA_ENTRY STV_DEFAULT"
_Z6conv1dPiS_i:
.text._Z6conv1dPiS_i:
[----:B------:R-:W-:Y:S01]  /*0000*/  LDC R1, c[0x0][0x37c] ;  /* 0x0000df00ff017b82 */ /* 0x000fe20000000800 */
[----:B------:R-:W0:Y:S07]  /*0010*/  S2R R2, SR_TID.X ;  /* 0x0000000000027919 */ /* 0x000e2e0000002100 */
[----:B------:R-:W1:Y:S01]  /*0020*/  S2UR UR4, SR_CTAID.X ;  /* 0x00000000000479c3 */ /* 0x000e620000002500 */
[----:B------:R-:W2:Y:S01]  /*0030*/  LDCU.64 UR6, c[0x0][0x358] ;  /* 0x00006b00ff0677ac */ /* 0x000ea20008000a00 */
[----:B------:R-:W3:Y:S06]  /*0040*/  LDCU.128 UR8, c[0x3][0x50] ;  /* 0x00c00a00ff0877ac */ /* 0x000eec0008000c00 */
[----:B------:R-:W1:Y:S01]  /*0050*/  LDC R3, c[0x0][0x360] ;  /* 0x0000d800ff037b82 */ /* 0x000e620000000800 */
[----:B------:R-:W4:Y:S07]  /*0060*/  LDCU.128 UR12, c[0x3][0x60] ;  /* 0x00c00c00ff0c77ac */ /* 0x000f2e0008000c00 */
[----:B------:R-:W5:Y:S01]  /*0070*/  LDC.64 R4, c[0x0][0x380] ;  /* 0x0000e000ff047b82 */ /* 0x000f620000000a00 */
[----:B0-----:R-:W-:Y:S01]  /*0080*/  ISETP.GT.U32.AND P0, PT, R2, 0x13, PT ;  /* 0x000000130200780c */ /* 0x001fe20003f04070 */
[----:B-1----:R-:W-:-:S04]  /*0090*/  IMAD R0, R3, UR4, R2 ;  /* 0x0000000403007c24 */ /* 0x002fc8000f8e0202 */
[----:B-----5:R-:W-:-:S08]  /*00a0*/  IMAD.WIDE R4, R0, 0x4, R4 ;  /* 0x0000000400047825 */ /* 0x020fd000078e0204 */
[----:B------:R-:W-:-:S04]  /*00b0*/  @!P0 SHF.L.U32 R3, R3, 0x2, RZ ;  /* 0x0000000203038819 */ /* 0x000fc800000006ff */
[----:B------:R-:W-:-:S04]  /*00c0*/  @!P0 IADD3 R6, P1, PT, R4, R3, RZ ;  /* 0x0000000304068210 */ /* 0x000fc80007f3e0ff */
[----:B------:R-:W-:Y:S02]  /*00d0*/  @!P0 IADD3.X R7, PT, PT, RZ, R5, RZ, P1, !PT ;  /* 0x00000005ff078210 */ /* 0x000fe40000ffe4ff */
[----:B--2---:R-:W2:Y:S04]  /*00e0*/  LDG.E R5, desc[UR6][R4.64] ;  /* 0x0000000604057981 */ /* 0x004ea8000c1e1900 */
[----:B------:R-:W5:Y:S01]  /*00f0*/  @!P0 LDG.E R6, desc[UR6][R6.64] ;  /* 0x0000000606068981 */ /* 0x000f62000c1e1900 */
[----:B------:R-:W0:Y:S01]  /*0100*/  S2UR UR5, SR_CgaCtaId ;  /* 0x00000000000579c3 */ /* 0x000e220000008800 */
[----:B------:R-:W-:Y:S02]  /*0110*/  UMOV UR4, 0x400 ;  /* 0x0000040000047882 */ /* 0x000fe40000000000 */
[----:B0-----:R-:W-:-:S06]  /*0120*/  ULEA UR4, UR5, UR4, 0x18 ;  /* 0x0000000405047291 */ /* 0x001fcc000f8ec0ff */
[----:B------:R-:W-:-:S04]  /*0130*/  LEA R2, R2, UR4, 0x2 ;  /* 0x0000000402027c11 */ /* 0x000fc8000f8e10ff */
[----:B------:R-:W-:Y:S01]  /*0140*/  @!P0 IADD3 R3, PT, PT, R2, R3, RZ ;  /* 0x0000000302038210 */ /* 0x000fe20007ffe0ff */
[----:B------:R-:W0:Y:S01]  /*0150*/  LDCU.64 UR4, c[0x3][0x48] ;  /* 0x00c00900ff0477ac */ /* 0x000e220008000a00 */
[----:B--2---:R-:W-:Y:S04]  /*0160*/  STS [R2], R5 ;  /* 0x0000000502007388 */ /* 0x004fe80000000800 */
[----:B-----5:R-:W-:Y:S01]  /*0170*/  @!P0 STS [R3], R6 ;  /* 0x0000000603008388 */ /* 0x020fe20000000800 */
[----:B------:R-:W-:Y:S06]  /*0180*/  BAR.SYNC.DEFER_BLOCKING 0x0 ;  /* 0x0000000000007b1d */ /* 0x000fec0000010000 */
[----:B------:R-:W0:Y:S04]  /*0190*/  LDS R8, [R2] ;  /* 0x0000000002087984 */ /* 0x000e280000000800 */
[----:B------:R-:W1:Y:S04]  /*01a0*/  LDS R9, [R2+0x4] ;  /* 0x0000040002097984 */ /* 0x000e680000000800 */
[----:B------:R-:W3:Y:S04]  /*01b0*/  LDS R7, [R2+0x8] ;  /* 0x0000080002077984 */ /* 0x000ee80000000800 */
[----:B------:R-:W2:Y:S04]  /*01c0*/  LDS R10, [R2+0xc] ;  /* 0x00000c00020a7984 */ /* 0x000ea80000000800 */
[----:B------:R-:W5:Y:S04]  /*01d0*/  LDS R12, [R2+0x10] ;  /* 0x00001000020c7984 */ /* 0x000f680000000800 */
[----:B------:R-:W4:Y:S04]  /*01e0*/  LDS R14, [R2+0x14] ;  /* 0x00001400020e7984 */ /* 0x000f280000000800 */
[----:B------:R-:W4:Y:S04]  /*01f0*/  LDS R16, [R2+0x18] ;  /* 0x0000180002107984 */ /* 0x000f280000000800 */
[----:B------:R-:W4:Y:S04]  /*0200*/  LDS R18, [R2+0x1c] ;  /* 0x00001c0002127984 */ /* 0x000f280000000800 */
[----:B------:R-:W4:Y:S04]  /*0210*/  LDS R20, [R2+0x20] ;  /* 0x0000200002147984 */ /* 0x000f280000000800 */
[----:B------:R-:W4:Y:S01]  /*0220*/  LDS R4, [R2+0x24] ;  /* 0x0000240002047984 */ /* 0x000f220000000800 */
[----:B0-----:R-:W-:-:S03]  /*0230*/  IMAD R8, R8, UR4, RZ ;  /* 0x0000000408087c24 */ /* 0x001fc6000f8e02ff */
[----:B------:R-:W0:Y:S01]  /*0240*/  LDS R3, [R2+0x28] ;  /* 0x0000280002037984 */ /* 0x000e220000000800 */
[----:B-1----:R-:W-:-:S03]  /*0250*/  IMAD R8, R9, UR5, R8 ;  /* 0x0000000509087c24 */ /* 0x002fc6000f8e0208 */
[----:B------:R-:W1:Y:S01]  /*0260*/  LDS R5, [R2+0x2c] ;  /* 0x00002c0002057984 */ /* 0x000e620000000800 */
[----:B------:R-:W1:Y:S01]  /*0270*/  LDCU.64 UR4, c[0x3][0x90] ;  /* 0x00c01200ff0477ac */ /* 0x000e620008000a00 */
[----:B---3--:R-:W-:Y:S02]  /*0280*/  IMAD R7, R7, UR8, R8 ;  /* 0x0000000807077c24 */ /* 0x008fe4000f8e0208 */
[----:B------:R-:W3:Y:S02]  /*0290*/  LDS R9, [R2+0x30] ;  /* 0x0000300002097984 */ /* 0x000ee40000000800 */
[----:B--2---:R-:W-:Y:S02]  /*02a0*/  IMAD R7, R10, UR9, R7 ;  /* 0x000000090a077c24 */ /* 0x004fe4000f8e0207 */
[----:B------:R-:W2:Y:S02]  /*02b0*/  LDS R6, [R2+0x34] ;  /* 0x0000340002067984 */ /* 0x000ea40000000800 */
[----:B-----5:R-:W-:-:S02]  /*02c0*/  IMAD R7, R12, UR10, R7 ;  /* 0x0000000a0c077c24 */ /* 0x020fc4000f8e0207 */
[----:B------:R-:W5:Y:S02]  /*02d0*/  LDS R11, [R2+0x38] ;  /* 0x00003800020b7984 */ /* 0x000f640000000800 */
[----:B----4-:R-:W-:Y:S02]  /*02e0*/  IMAD R7, R14, UR11, R7 ;  /* 0x0000000b0e077c24 */ /* 0x010fe4000f8e0207 */
[----:B------:R-:W4:Y:S01]  /*02f0*/  LDS R13, [R2+0x3c] ;  /* 0x00003c00020d7984 */ /* 0x000f220000000800 */
[----:B------:R-:W0:Y:S01]  /*0300*/  LDCU.128 UR8, c[0x3][0x70] ;  /* 0x00c00e00ff0877ac */ /* 0x000e220008000c00 */
[----:B------:R-:W-:Y:S02]  /*0310*/  IMAD R7, R16, UR12, R7 ;  /* 0x0000000c10077c24 */ /* 0x000fe4000f8e0207 */
[----:B------:R-:W4:Y:S02]  /*0320*/  LDS R15, [R2+0x40] ;  /* 0x00004000020f7984 */ /* 0x000f240000000800 */
[----:B------:R-:W-:-:S02]  /*0330*/  IMAD R7, R18, UR13, R7 ;  /* 0x0000000d12077c24 */ /* 0x000fc4000f8e0207 */
[----:B------:R-:W4:Y:S02]  /*0340*/  LDS R17, [R2+0x44] ;  /* 0x0000440002117984 */ /* 0x000f240000000800 */
[----:B------:R-:W-:Y:S02]  /*0350*/  IMAD R7, R20, UR14, R7 ;  /* 0x0000000e14077c24 */ /* 0x000fe4000f8e0207 */
[----:B------:R-:W4:Y:S02]  /*0360*/  LDS R19, [R2+0x48] ;  /* 0x0000480002137984 */ /* 0x000f240000000800 */
[----:B------:R-:W-:Y:S01]  /*0370*/  IMAD R4, R4, UR15, R7 ;  /* 0x0000000f04047c24 */ /* 0x000fe2000f8e0207 */
[----:B------:R-:W5:Y:S01]  /*0380*/  LDCU.128 UR12, c[0x3][0x80] ;  /* 0x00c01000ff0c77ac */ /* 0x000f620008000c00 */
[----:B------:R-:W4:Y:S02]  /*0390*/  LDS R7, [R2+0x4c] ;  /* 0x00004c0002077984 */ /* 0x000f240000000800 */
[----:B0-----:R-:W-:-:S04]  /*03a0*/  IMAD R4, R3, UR8, R4 ;  /* 0x0000000803047c24 */ /* 0x001fc8000f8e0204 */
[----:B-1----:R-:W-:-:S04]  /*03b0*/  IMAD R4, R5, UR9, R4 ;  /* 0x0000000905047c24 */ /* 0x002fc8000f8e0204 */
[----:B---3--:R-:W-:Y:S02]  /*03c0*/  IMAD R9, R9, UR10, R4 ;  /* 0x0000000a09097c24 */ /* 0x008fe4000f8e0204 */
[----:B------:R-:W0:Y:S02]  /*03d0*/  LDC.64 R4, c[0x0][0x388] ;  /* 0x0000e200ff047b82 */ /* 0x000e240000000a00 */
[----:B--2---:R-:W-:-:S04]  /*03e0*/  IMAD R6, R6, UR11, R9 ;  /* 0x0000000b06067c24 */ /* 0x004fc8000f8e0209 */
[----:B-----5:R-:W-:-:S04]  /*03f0*/  IMAD R6, R11, UR12, R6 ;  /* 0x0000000c0b067c24 */ /* 0x020fc8000f8e0206 */
[----:B----4-:R-:W-:-:S04]  /*0400*/  IMAD R6, R13, UR13, R6 ;  /* 0x0000000d0d067c24 */ /* 0x010fc8000f8e0206 */
[----:B------:R-:W-:-:S04]  /*0410*/  IMAD R6, R15, UR14, R6 ;  /* 0x0000000e0f067c24 */ /* 0x000fc8000f8e0206 */
[----:B------:R-:W-:-:S04]  /*0420*/  IMAD R6, R17, UR15, R6 ;  /* 0x0000000f11067c24 */ /* 0x000fc8000f8e0206 */
[----:B------:R-:W-:Y:S02]  /*0430*/  IMAD R6, R19, UR4, R6 ;  /* 0x0000000413067c24 */ /* 0x000fe4000f8e0206 */
[----:B0-----:R-:W-:-:S04]  /*0440*/  IMAD.WIDE R4, R0, 0x4, R4 ;  /* 0x0000000400047825 */ /* 0x001fc800078e0204 */
[----:B------:R-:W-:-:S05]  /*0450*/  IMAD R7, R7, UR5, R6 ;  /* 0x0000000507077c24 */ /* 0x000fca000f8e0206 */
[----:B------:R-:W-:Y:S01]  /*0460*/  STG.E desc[UR6][R4.64], R7 ;  /* 0x0000000704007986 */ /* 0x000fe2000c101906 */
[----:B------:R-:W-:Y:S05]  /*0470*/  EXIT ;  /* 0x000000000000794d */ /* 0x000fea0003800000 */
.L_x_0:
[----:B------:R-:W-:-:S00]  /*0480*/  BRA `(.L_x_0) ;  /* 0xfffffffc00fc7947 */ /* 0x000fc0000383ffff */
[----:B------:R-:W-:-:S00]  /*0490*/  NOP ;  /* 0x0000000000007918 */ /* 0x000fc00000000000 */
        /* <DEDUP_REMOVED lines=14> */
.L_x_1:


//--------------------- .nv.global.init           --------------------------
	.section	.nv.global.init,"aw",@progbits
	.align	4
.nv.global.init:
	.type		mrg32k3aM1SubSeq,@object
	.size		mrg32k3aM1SubSeq,(mrg32k3aM2SubSeq - mrg32k3aM1SubSeq)
mrg32k3aM1SubSeq:
        /*0000*/ 	.byte	0x0b, 0xcc, 0xee, 0x04, 0x73, 0x29, 0x8b, 0x6f, 0xf6, 0x53, 0x03, 0xf6, 0x23, 0xf6, 0xea, 0xda
        /* <DEDUP_REMOVED lines=125> */
	.type		mrg32k3aM2SubSeq,@object
	.size		mrg32k3aM2SubSeq,(mrg32k3aM1 - mrg32k3aM2SubSeq)
mrg32k3aM2SubSeq:
        /* <DEDUP_REMOVED lines=126> */
	.type		mrg32k3aM1,@object
	.size		mrg32k3aM1,(mrg32k3aM1Seq - mrg32k3aM1)
mrg32k3aM1:
        /* <DEDUP_REMOVED lines=144> */
	.type		mrg32k3aM1Seq,@object
	.size		mrg32k3aM1Seq,(mrg32k3aM2 - mrg32k3aM1Seq)
mrg32k3aM1Seq:
        /* <DEDUP_REMOVED lines=144> */
	.type		mrg32k3aM2,@object
	.size		mrg32k3aM2,(mrg32k3aM2Seq - mrg32k3aM2)
mrg32k3aM2:
        /* <DEDUP_REMOVED lines=144> */
	.type		mrg32k3aM2Seq,@object
	.size		mrg32k3aM2Seq,(precalc_xorwow_matrix - mrg32k3aM2Seq)
mrg32k3aM2Seq:
        /* <DEDUP_REMOVED lines=144> */
	.type		precalc_xorwow_matrix,@object
	.size		precalc_xorwow_matrix,(precalc_xorwow_offset_matrix - precalc_xorwow_matrix)
precalc_xorwow_matrix:
        /* <DEDUP_REMOVED lines=6400> */
	.type		precalc_xorwow_offset_matrix,@object
	.size		precalc_xorwow_offset_matrix,(.L_1 - precalc_xorwow_offset_matrix)
precalc_xorwow_offset_matrix:
        /* <DEDUP_REMOVED lines=6400> */
.L_1:


//--------------------- .nv.shared._Z6conv1dPiS_i --------------------------
	.section	.nv.shared._Z6conv1dPiS_i,"aw",@nobits
	.sectionflags	@""
	.align	16
	.zero		1024


//--------------------- .nv.shared.reserved.0     --------------------------
	.section	.nv.shared.reserved.0,"aw",@nobits
	.weak		__nv_reservedSMEM_offset_0_alias
	.size		__nv_reservedSMEM_offset_0_alias, 0, 64
	.other		__nv_reservedSMEM_offset_0_alias,@"STO_CUDA_RESERVED_SHARED STV_DEFAULT"
__nv_reservedSMEM_offset_0_alias:
	.zero		0
	.zero		64


//--------------------- .nv.constant0._Z6conv1dPiS_i --------------------------
	.section	.nv.constant0._Z6conv1dPiS_i,"a",@progbits
	.sectionflags	@""
	.align	4
.nv.constant0._Z6conv1dPiS_i:
	.zero		916


//--------------------- SYMBOLS --------------------------

	.type		.nv.reservedSmem.offset0,@object
	.size		.nv.reservedSmem.offset0,0x4
	.type		.nv.reservedSmem.cap,@object
	.size		.nv.reservedSmem.cap,0x4
